	.headerflags	@"EF_CUDA_TEXMODE_UNIFIED EF_CUDA_64BIT_ADDRESS EF_CUDA_ACCELERATORS EF_CUDA_SM90 EF_CUDA_VIRTUAL_SM(EF_CUDA_SM90)"
	.elftype	@"ET_EXEC"


//--------------------- .nv.info                  --------------------------
	.section	.nv.info,"",@"SHT_CUDA_INFO"
	.align	4


	//----- nvinfo : EIATTR_REGCOUNT
	.align		4
        /*0000*/ 	.byte	0x04, 0x2f
        /*0002*/ 	.short	(.L_1 - .L_0)
	.align		4
.L_0:
        /*0004*/ 	.word	index@(triton_poi_fused_cat_67)
        /*0008*/ 	.word	0x00000010


	//----- nvinfo : EIATTR_MIN_STACK_SIZE
	.align		4
.L_1:
        /*000c*/ 	.byte	0x04, 0x12
        /*000e*/ 	.short	(.L_3 - .L_2)
	.align		4
.L_2:
        /*0010*/ 	.word	index@(triton_poi_fused_cat_67)
        /*0014*/ 	.word	0x00000000


	//----- nvinfo : EIATTR_FRAME_SIZE
	.align		4
.L_3:
        /*0018*/ 	.byte	0x04, 0x11
        /*001a*/ 	.short	(.L_5 - .L_4)
	.align		4
.L_4:
        /*001c*/ 	.word	index@(triton_poi_fused_cat_67)
        /*0020*/ 	.word	0x00000000


	//----- nvinfo : EIATTR_MIN_STACK_SIZE
	.align		4
.L_5:
        /*0024*/ 	.byte	0x04, 0x12
        /*0026*/ 	.short	(.L_7 - .L_6)
	.align		4
.L_6:
        /*0028*/ 	.word	index@(triton_poi_fused_cat_67)
        /*002c*/ 	.word	0x00000000
.L_7:


//--------------------- .nv.info.triton_poi_fused_cat_67 --------------------------
	.section	.nv.info.triton_poi_fused_cat_67,"",@"SHT_CUDA_INFO"
	.sectionflags	@""
	.align	4


	//----- nvinfo : EIATTR_CUDA_API_VERSION
	.align		4
        /*0000*/ 	.byte	0x04, 0x37
        /*0002*/ 	.short	(.L_9 - .L_8)
.L_8:
        /*0004*/ 	.word	0x0000007c


	//----- nvinfo : EIATTR_KPARAM_INFO
	.align		4
.L_9:
        /*0008*/ 	.byte	0x04, 0x17
        /*000a*/ 	.short	(.L_11 - .L_10)
.L_10:
        /*000c*/ 	.word	0x00000000
        /*0010*/ 	.short	0x0003
        /*0012*/ 	.short	0x0018
        /*0014*/ 	.byte	0x00, 0xf0, 0x11, 0x00


	//----- nvinfo : EIATTR_KPARAM_INFO
	.align		4
.L_11:
        /*0018*/ 	.byte	0x04, 0x17
        /*001a*/ 	.short	(.L_13 - .L_12)
.L_12:
        /*001c*/ 	.word	0x00000000
        /*0020*/ 	.short	0x0002
        /*0022*/ 	.short	0x0010
        /*0024*/ 	.byte	0x00, 0xf4, 0x21, 0x00


	//----- nvinfo : EIATTR_KPARAM_INFO
	.align		4
.L_13:
        /*0028*/ 	.byte	0x04, 0x17
        /*002a*/ 	.short	(.L_15 - .L_14)
.L_14:
        /*002c*/ 	.word	0x00000000
        /*0030*/ 	.short	0x0001
        /*0032*/ 	.short	0x0008
        /*0034*/ 	.byte	0x00, 0xf4, 0x21, 0x00


	//----- nvinfo : EIATTR_KPARAM_INFO
	.align		4
.L_15:
        /*0038*/ 	.byte	0x04, 0x17
        /*003a*/ 	.short	(.L_17 - .L_16)
.L_16:
        /*003c*/ 	.word	0x00000000
        /*0040*/ 	.short	0x0000
        /*0042*/ 	.short	0x0000
        /*0044*/ 	.byte	0x00, 0xf4, 0x21, 0x00


	//----- nvinfo : EIATTR_SPARSE_MMA_MASK
	.align		4
.L_17:
        /*0048*/ 	.byte	0x03, 0x50
        /*004a*/ 	.short	0x0000


	//----- nvinfo : EIATTR_MAXREG_COUNT
	.align		4
        /*004c*/ 	.byte	0x03, 0x1b
        /*004e*/ 	.short	0x00ff


	//----- nvinfo : EIATTR_EXIT_INSTR_OFFSETS
	.align		4
        /*0050*/ 	.byte	0x04, 0x1c
        /*0052*/ 	.short	(.L_19 - .L_18)


	//   ....[0]....
.L_18:
        /*0054*/ 	.word	0x00000320


	//   ....[1]....
        /*0058*/ 	.word	0x00000340


	//----- nvinfo : EIATTR_REQNTID
	.align		4
.L_19:
        /*005c*/ 	.byte	0x04, 0x10
        /*005e*/ 	.short	(.L_21 - .L_20)
.L_20:
        /*0060*/ 	.word	0x00000080
        /*0064*/ 	.word	0x00000001
        /*0068*/ 	.word	0x00000001


	//----- nvinfo : EIATTR_CBANK_PARAM_SIZE
	.align		4
.L_21:
        /*006c*/ 	.byte	0x03, 0x19
        /*006e*/ 	.short	0x001c


	//----- nvinfo : EIATTR_PARAM_CBANK
	.align		4
        /*0070*/ 	.byte	0x04, 0x0a
        /*0072*/ 	.short	(.L_23 - .L_22)
	.align		4
.L_22:
        /*0074*/ 	.word	index@(.nv.constant0.triton_poi_fused_cat_67)
        /*0078*/ 	.short	0x0210
        /*007a*/ 	.short	0x001c


	//----- nvinfo : EIATTR_SW_WAR
	.align		4
.L_23:
        /*007c*/ 	.byte	0x04, 0x36
        /*007e*/ 	.short	(.L_25 - .L_24)
.L_24:
        /*0080*/ 	.word	0x00000008
.L_25:


//--------------------- .nv.callgraph             --------------------------
	.section	.nv.callgraph,"",@"SHT_CUDA_CALLGRAPH"
	.align	4
	.sectionentsize	8
	.align		4
        /*0000*/ 	.word	0x00000000
	.align		4
        /*0004*/ 	.word	0xffffffff
	.align		4
        /*0008*/ 	.word	0x00000000
	.align		4
        /*000c*/ 	.word	0xfffffffe
	.align		4
        /*0010*/ 	.word	0x00000000
	.align		4
        /*0014*/ 	.word	0xfffffffd
	.align		4
        /*0018*/ 	.word	0x00000000
	.align		4
        /*001c*/ 	.word	0xfffffffc


//--------------------- .text.triton_poi_fused_cat_67 --------------------------
	.section	.text.triton_poi_fused_cat_67,"ax",@progbits
	.align	128
        .global         triton_poi_fused_cat_67
        .type           triton_poi_fused_cat_67,@function
        .size           triton_poi_fused_cat_67,(.L_x_1 - triton_poi_fused_cat_67)
        .other          triton_poi_fused_cat_67,@"STO_CUDA_ENTRY STV_DEFAULT"
triton_poi_fused_cat_67:
.text.triton_poi_fused_cat_67:
[----:B------:R-:W0:Y:S02]  /*0000*/  LDC R1, c[0x0][0x28] ;  /* 0x00000a00ff017b82 */ /* 0x000e240000000800 */
[----:B------:R-:W1:Y:S01]  /*0010*/  S2R R0, SR_TID.X ;  /* 0x0000000000007919 */ /* 0x000e620000002100 */
[----:B------:R-:W-:Y:S01]  /*0020*/  IMAD.MOV.U32 R6, RZ, RZ, RZ ;  /* 0x000000ffff067224 */ /* 0x000fe200078e00ff */
[----:B------:R-:W-:Y:S01]  /*0030*/  ULDC.64 UR4, c[0x0][0x218] ;  /* 0x0000860000047ab9 */ /* 0x000fe20000000a00 */
[----:B------:R-:W-:Y:S01]  /*0040*/  IMAD.MOV.U32 R4, RZ, RZ, RZ ;  /* 0x000000ffff047224 */ /* 0x000fe200078e00ff */
[----:B------:R-:W2:Y:S01]  /*0050*/  S2R R5, SR_CTAID.X ;  /* 0x0000000000057919 */ /* 0x000ea20000002500 */
[----:B------:R-:W-:Y:S02]  /*0060*/  CS2R R10, SRZ ;  /* 0x00000000000a7805 */ /* 0x000fe4000001ff00 */
[----:B------:R-:W-:Y:S01]  /*0070*/  CS2R R12, SRZ ;  /* 0x00000000000c7805 */ /* 0x000fe2000001ff00 */
[----:B-1----:R-:W-:-:S05]  /*0080*/  IMAD.SHL.U32 R0, R0, 0x2, RZ ;  /* 0x0000000200007824 */ /* 0x002fca00078e00ff */
[----:B------:R-:W-:-:S05]  /*0090*/  LOP3.LUT R0, R0, 0xfe, RZ, 0xc0, !PT ;  /* 0x000000fe00007812 */ /* 0x000fca00078ec0ff */
[----:B--2---:R-:W-:-:S04]  /*00a0*/  IMAD R5, R5, 0x100, R0 ;  /* 0x0000010005057824 */ /* 0x004fc800078e0200 */
[C---:B------:R-:W-:Y:S01]  /*00b0*/  IMAD.HI R4, R5.reuse, -0x5786e8f7, R4 ;  /* 0xa879170905047827 */ /* 0x040fe200078e0204 */
[----:B------:R-:W-:Y:S02]  /*00c0*/  SHF.R.S32.HI R3, RZ, 0x1f, R5 ;  /* 0x0000001fff037819 */ /* 0x000fe40000011405 */
[----:B------:R-:W-:Y:S02]  /*00d0*/  ISETP.GE.AND P0, PT, R5, 0x1850, PT ;  /* 0x000018500500780c */ /* 0x000fe40003f06270 */
[----:B------:R-:W-:Y:S02]  /*00e0*/  LEA.HI R0, R3, R5, RZ, 0x2 ;  /* 0x0000000503007211 */ /* 0x000fe400078f10ff */
[----:B------:R-:W-:Y:S02]  /*00f0*/  SHF.R.U32.HI R9, RZ, 0x1f, R4 ;  /* 0x0000001fff097819 */ /* 0x000fe40000011604 */
[----:B------:R-:W-:Y:S02]  /*0100*/  SHF.R.S32.HI R7, RZ, 0x2, R0 ;  /* 0x00000002ff077819 */ /* 0x000fe40000011400 */
[----:B------:R-:W-:-:S02]  /*0110*/  LEA.HI.SX32 R4, R4, R9, 0x16 ;  /* 0x0000000904047211 */ /* 0x000fc400078fb2ff */
[----:B------:R-:W-:Y:S01]  /*0120*/  LOP3.LUT R9, R0, 0xfffffffc, RZ, 0xc0, !PT ;  /* 0xfffffffc00097812 */ /* 0x000fe200078ec0ff */
[----:B------:R-:W-:-:S04]  /*0130*/  IMAD.HI R2, R7, -0x5786e8f7, R6 ;  /* 0xa879170907027827 */ /* 0x000fc800078e0206 */
[----:B------:R-:W-:Y:S01]  /*0140*/  IMAD.IADD R9, R5, 0x1, -R9 ;  /* 0x0000000105097824 */ /* 0x000fe200078e0a09 */
[----:B------:R-:W-:-:S04]  /*0150*/  SHF.R.U32.HI R3, RZ, 0x1f, R2 ;  /* 0x0000001fff037819 */ /* 0x000fc80000011602 */
[----:B------:R-:W-:Y:S02]  /*0160*/  LEA.HI.SX32 R6, R2, R3, 0x18 ;  /* 0x0000000302067211 */ /* 0x000fe400078fc2ff */
[----:B------:R-:W1:Y:S01]  /*0170*/  LDC.64 R2, c[0x0][0x210] ;  /* 0x00008400ff027b82 */ /* 0x000e620000000a00 */
[----:B------:R-:W-:Y:S02]  /*0180*/  SHF.R.S32.HI R8, RZ, 0x1f, R9 ;  /* 0x0000001fff087819 */ /* 0x000fe40000011409 */
[----:B------:R-:W-:Y:S02]  /*0190*/  IMAD R6, R6, -0x185, R7 ;  /* 0xfffffe7b06067824 */ /* 0x000fe400078e0207 */
[----:B------:R-:W-:Y:S02]  /*01a0*/  IMAD R7, R4, 0x30, RZ ;  /* 0x0000003004077824 */ /* 0x000fe400078e02ff */
[C---:B------:R-:W-:Y:S01]  /*01b0*/  IMAD.SHL.U32 R0, R6.reuse, 0x4, RZ ;  /* 0x0000000406007824 */ /* 0x040fe200078e00ff */
[----:B------:R-:W-:-:S02]  /*01c0*/  ISETP.GE.AND P2, PT, R6, 0x179, PT ;  /* 0x000001790600780c */ /* 0x000fc40003f46270 */
[----:B------:R-:W-:Y:S02]  /*01d0*/  ISETP.GT.AND P1, PT, R6, 0x178, !P0 ;  /* 0x000001780600780c */ /* 0x000fe40004724270 */
[----:B------:R-:W-:Y:S02]  /*01e0*/  IADD3 R9, P4, P5, R0, R9, R7 ;  /* 0x0000000900097210 */ /* 0x000fe40007d9e007 */
[----:B------:R-:W-:Y:S01]  /*01f0*/  ISETP.LT.AND P3, PT, R5, 0x1850, !P2 ;  /* 0x000018500500780c */ /* 0x000fe20005761270 */
[C---:B------:R-:W-:Y:S01]  /*0200*/  IMAD R5, R4.reuse, -0x614, R5 ;  /* 0xfffff9ec04057824 */ /* 0x040fe200078e0205 */
[----:B------:R-:W-:Y:S02]  /*0210*/  SHF.R.S32.HI R7, RZ, 0x1f, R7 ;  /* 0x0000001fff077819 */ /* 0x000fe40000011407 */
[----:B------:R-:W-:Y:S01]  /*0220*/  SHF.R.S32.HI R0, RZ, 0x1f, R0 ;  /* 0x0000001fff007819 */ /* 0x000fe20000011400 */
[----:B------:R-:W-:-:S03]  /*0230*/  IMAD R5, R4, 0x5e4, R5 ;  /* 0x000005e404057824 */ /* 0x000fc600078e0205 */
[----:B------:R-:W-:Y:S02]  /*0240*/  IADD3.X R0, R0, R8, R7, P4, P5 ;  /* 0x0000000800007210 */ /* 0x000fe400027ea407 */
[----:B------:R-:W-:Y:S01]  /*0250*/  LEA R6, P4, R9, UR4, 0x2 ;  /* 0x0000000409067c11 */ /* 0x000fe2000f8810ff */
[----:B-1----:R-:W-:-:S03]  /*0260*/  IMAD.WIDE R2, R5, 0x4, R2 ;  /* 0x0000000405027825 */ /* 0x002fc600078e0202 */
[----:B------:R-:W-:Y:S01]  /*0270*/  LEA.HI.X R7, R9, UR5, R0, 0x2, P4 ;  /* 0x0000000509077c11 */ /* 0x000fe2000a0f1400 */
[----:B------:R-:W-:Y:S01]  /*0280*/  ULDC.64 UR4, c[0x0][0x208] ;  /* 0x0000820000047ab9 */ /* 0x000fe20000000a00 */
[----:B------:R-:W1:Y:S01]  /*0290*/  LDC.64 R8, c[0x0][0x220] ;  /* 0x00008800ff087b82 */ /* 0x000e620000000a00 */
[----:B------:R-:W2:Y:S04]  /*02a0*/  @P3 LDG.E.64 R10, desc[UR4][R2.64] ;  /* 0x00000004020a3981 */ /* 0x000ea8000c1e1b00 */
[----:B------:R-:W3:Y:S01]  /*02b0*/  @P1 LDG.E.64 R12, desc[UR4][R6.64+-0x1790] ;  /* 0xffe87004060c1981 */ /* 0x000ee2000c1e1b00 */
[----:B------:R-:W-:-:S04]  /*02c0*/  IMAD R5, R4, 0x3c, R5 ;  /* 0x0000003c04057824 */ /* 0x000fc800078e0205 */
[----:B-1----:R-:W-:Y:S01]  /*02d0*/  IMAD.WIDE R4, R5, 0x4, R8 ;  /* 0x0000000405047825 */ /* 0x002fe200078e0208 */
[----:B--2---:R-:W-:Y:S02]  /*02e0*/  SEL R10, R10, RZ, P3 ;  /* 0x000000ff0a0a7207 */ /* 0x004fe40001800000 */
[----:B------:R-:W-:Y:S02]  /*02f0*/  SEL R11, R11, RZ, P3 ;  /* 0x000000ff0b0b7207 */ /* 0x000fe40001800000 */
[----:B---3--:R-:W-:Y:S02]  /*0300*/  @P2 SEL R10, R12, RZ, P1 ;  /* 0x000000ff0c0a2207 */ /* 0x008fe40000800000 */
[----:B------:R-:W-:Y:S01]  /*0310*/  @P2 SEL R11, R13, RZ, P1 ;  /* 0x000000ff0d0b2207 */ /* 0x000fe20000800000 */
[----:B------:R-:W-:Y:S06]  /*0320*/  @P0 EXIT ;  /* 0x000000000000094d */ /* 0x000fec0003800000 */
[----:B------:R-:W-:Y:S01]  /*0330*/  STG.E.64 desc[UR4][R4.64], R10 ;  /* 0x0000000a04007986 */ /* 0x000fe2000c101b04 */
[----:B------:R-:W-:Y:S05]  /*0340*/  EXIT ;  /* 0x000000000000794d */ /* 0x000fea0003800000 */
.L_x_0:
[----:B------:R-:W-:-:S00]  /*0350*/  BRA `(.L_x_0) ;  /* 0xfffffffc00fc7947 */ /* 0x000fc0000383ffff */
[----:B------:R-:W-:-:S00]  /*0360*/  NOP ;  /* 0x0000000000007918 */ /* 0x000fc00000000000 */
        /* <DEDUP_REMOVED lines=9> */
.L_x_1:


//--------------------- .nv.constant0.triton_poi_fused_cat_67 --------------------------
	.section	.nv.constant0.triton_poi_fused_cat_67,"a",@progbits
	.sectionflags	@""
	.align	4
.nv.constant0.triton_poi_fused_cat_67:
	.zero		556
